//
// Generated by NVIDIA NVVM Compiler
//
// Compiler Build ID: CL-36424714
// Cuda compilation tools, release 13.0, V13.0.88
// Based on NVVM 20.0.0
//

.version 9.0
.target sm_100
.address_size 64

	// .globl	_Z17matrixAddWithBiasPfPKffii

.visible .entry _Z17matrixAddWithBiasPfPKffii(
	.param .u64 .ptr .align 1 _Z17matrixAddWithBiasPfPKffii_param_0,
	.param .u64 .ptr .align 1 _Z17matrixAddWithBiasPfPKffii_param_1,
	.param .f32 _Z17matrixAddWithBiasPfPKffii_param_2,
	.param .u32 _Z17matrixAddWithBiasPfPKffii_param_3,
	.param .u32 _Z17matrixAddWithBiasPfPKffii_param_4
)
{
	.reg .pred 	%p<4>;
	.reg .b32 	%r<14>;
	.reg .b32 	%f<4>;
	.reg .b64 	%rd<8>;

	ld.param.u64 	%rd1, [_Z17matrixAddWithBiasPfPKffii_param_0];
	ld.param.u64 	%rd2, [_Z17matrixAddWithBiasPfPKffii_param_1];
	ld.param.f32 	%f1, [_Z17matrixAddWithBiasPfPKffii_param_2];
	ld.param.u32 	%r3, [_Z17matrixAddWithBiasPfPKffii_param_3];
	ld.param.u32 	%r4, [_Z17matrixAddWithBiasPfPKffii_param_4];
	mov.u32 	%r6, %ctaid.x;
	mov.u32 	%r7, %ntid.x;
	mov.u32 	%r8, %tid.x;
	mad.lo.s32 	%r1, %r6, %r7, %r8;
	mov.u32 	%r9, %ctaid.y;
	mov.u32 	%r10, %ntid.y;
	mov.u32 	%r11, %tid.y;
	mad.lo.s32 	%r12, %r9, %r10, %r11;
	setp.ge.s32 	%p1, %r1, %r3;
	setp.ge.s32 	%p2, %r12, %r4;
	or.pred  	%p3, %p1, %p2;
	@%p3 bra 	$L__BB0_2;
	cvta.to.global.u64 	%rd3, %rd2;
	cvta.to.global.u64 	%rd4, %rd1;
	mad.lo.s32 	%r13, %r3, %r12, %r1;
	mul.wide.s32 	%rd5, %r13, 4;
	add.s64 	%rd6, %rd3, %rd5;
	ld.global.f32 	%f2, [%rd6];
	add.f32 	%f3, %f1, %f2;
	add.s64 	%rd7, %rd4, %rd5;
	st.global.f32 	[%rd7], %f3;
$L__BB0_2:
	ret;

}


// ===== COMPILED SASS (sm_100) =====

	.target	sm_100

	.elftype	@"ET_EXEC"


//--------------------- .note.nv.tkinfo           --------------------------
	.section	.note.nv.tkinfo,"",@"SHT_NOTE"
	.sectionflags	@"SHF_NOTE_NV_TKINFO"
	.tkinfo
        /*0018*/ 	.word	0x00000002
        /*0030*/ 	.string	""
        /*0030*/ 	.string	"ptxas"
        /*0030*/ 	.string	"Cuda compilation tools, release 13.0, V13.0.88"
        /*0030*/ 	.string	"Build cuda_13.0.r13.0/compiler.36424714_0"
        /*0030*/ 	.string	"-arch sm_100 -m 64 "



//--------------------- .note.nv.cuinfo           --------------------------
	.section	.note.nv.cuinfo,"",@"SHT_NOTE"
	.sectionflags	@"SHF_NOTE_NV_CUINFO"
        /*0018*/ 	.short	0x0002
        /*001a*/ 	.short	0x0064
        /*001c*/ 	.short	0x0082
	.zero		2


//--------------------- .nv.info                  --------------------------
	.section	.nv.info,"",@"SHT_CUDA_INFO"
	.align	4


	//----- nvinfo : EIATTR_REGCOUNT
	.align		4
        /*0000*/ 	.byte	0x04, 0x2f
        /*0002*/ 	.short	(.L_1 - .L_0)
	.align		4
.L_0:
        /*0004*/ 	.word	index@(_Z17matrixAddWithBiasPfPKffii)
        /*0008*/ 	.word	0x0000000a


	//----- nvinfo : EIATTR_FRAME_SIZE
	.align		4
.L_1:
        /*000c*/ 	.byte	0x04, 0x11
        /*000e*/ 	.short	(.L_3 - .L_2)
	.align		4
.L_2:
        /*0010*/ 	.word	index@(_Z17matrixAddWithBiasPfPKffii)
        /*0014*/ 	.word	0x00000000


	//----- nvinfo : EIATTR_MIN_STACK_SIZE
	.align		4
.L_3:
        /*0018*/ 	.byte	0x04, 0x12
        /*001a*/ 	.short	(.L_5 - .L_4)
	.align		4
.L_4:
        /*001c*/ 	.word	index@(_Z17matrixAddWithBiasPfPKffii)
        /*0020*/ 	.word	0x00000000
.L_5:


//--------------------- .nv.compat                --------------------------
	.section	.nv.compat,"",@"SHT_CUDA_COMPAT_INFO"
	.align	4
        /*0000*/ 	.byte	0x02, 0x09, 0x00, 0x00, 0x02, 0x02, 0x01, 0x00, 0x02, 0x05, 0x05, 0x00, 0x03, 0x07, 0x01, 0x01
        /*0010*/ 	.byte	0x02, 0x03, 0x00, 0x00, 0x02, 0x06, 0x01, 0x00, 0x04, 0x0b, 0x08, 0x00, 0x09, 0x00, 0x00, 0x00
        /*0020*/ 	.byte	0x00, 0x00, 0x00, 0x00


//--------------------- .nv.info._Z17matrixAddWithBiasPfPKffii --------------------------
	.section	.nv.info._Z17matrixAddWithBiasPfPKffii,"",@"SHT_CUDA_INFO"
	.sectionflags	@""
	.align	4


	//----- nvinfo : EIATTR_CUDA_API_VERSION
	.align		4
        /*0000*/ 	.byte	0x04, 0x37
        /*0002*/ 	.short	(.L_7 - .L_6)
.L_6:
        /*0004*/ 	.word	0x00000082


	//----- nvinfo : EIATTR_KPARAM_INFO
	.align		4
.L_7:
        /*0008*/ 	.byte	0x04, 0x17
        /*000a*/ 	.short	(.L_9 - .L_8)
.L_8:
        /*000c*/ 	.word	0x00000000
        /*0010*/ 	.short	0x0004
        /*0012*/ 	.short	0x0018
        /*0014*/ 	.byte	0x00, 0xf0, 0x11, 0x00


	//----- nvinfo : EIATTR_KPARAM_INFO
	.align		4
.L_9:
        /*0018*/ 	.byte	0x04, 0x17
        /*001a*/ 	.short	(.L_11 - .L_10)
.L_10:
        /*001c*/ 	.word	0x00000000
        /*0020*/ 	.short	0x0003
        /*0022*/ 	.short	0x0014
        /*0024*/ 	.byte	0x00, 0xf0, 0x11, 0x00


	//----- nvinfo : EIATTR_KPARAM_INFO
	.align		4
.L_11:
        /*0028*/ 	.byte	0x04, 0x17
        /*002a*/ 	.short	(.L_13 - .L_12)
.L_12:
        /*002c*/ 	.word	0x00000000
        /*0030*/ 	.short	0x0002
        /*0032*/ 	.short	0x0010
        /*0034*/ 	.byte	0x00, 0xf0, 0x11, 0x00


	//----- nvinfo : EIATTR_KPARAM_INFO
	.align		4
.L_13:
        /*0038*/ 	.byte	0x04, 0x17
        /*003a*/ 	.short	(.L_15 - .L_14)
.L_14:
        /*003c*/ 	.word	0x00000000
        /*0040*/ 	.short	0x0001
        /*0042*/ 	.short	0x0008
        /*0044*/ 	.byte	0x00, 0xf5, 0x21, 0x00


	//----- nvinfo : EIATTR_KPARAM_INFO
	.align		4
.L_15:
        /*0048*/ 	.byte	0x04, 0x17
        /*004a*/ 	.short	(.L_17 - .L_16)
.L_16:
        /*004c*/ 	.word	0x00000000
        /*0050*/ 	.short	0x0000
        /*0052*/ 	.short	0x0000
        /*0054*/ 	.byte	0x00, 0xf5, 0x21, 0x00


	//----- nvinfo : EIATTR_SPARSE_MMA_MASK
	.align		4
.L_17:
        /*0058*/ 	.byte	0x03, 0x50
        /*005a*/ 	.short	0x0000


	//----- nvinfo : EIATTR_MAXREG_COUNT
	.align		4
        /*005c*/ 	.byte	0x03, 0x1b
        /*005e*/ 	.short	0x00ff


	//----- nvinfo : EIATTR_MERCURY_ISA_VERSION
	.align		4
        /*0060*/ 	.byte	0x03, 0x5f
        /*0062*/ 	.short	0x0101


	//----- nvinfo : EIATTR_VRC_CTA_INIT_COUNT
	.align		4
        /*0064*/ 	.byte	0x02, 0x4a
	.zero		1
	.zero		1


	//----- nvinfo : EIATTR_EXIT_INSTR_OFFSETS
	.align		4
        /*0068*/ 	.byte	0x04, 0x1c
        /*006a*/ 	.short	(.L_19 - .L_18)


	//   ....[0]....
.L_18:
        /*006c*/ 	.word	0x000000d0


	//   ....[1]....
        /*0070*/ 	.word	0x00000180


	//----- nvinfo : EIATTR_CBANK_PARAM_SIZE
	.align		4
.L_19:
        /*0074*/ 	.byte	0x03, 0x19
        /*0076*/ 	.short	0x001c


	//----- nvinfo : EIATTR_PARAM_CBANK
	.align		4
        /*0078*/ 	.byte	0x04, 0x0a
        /*007a*/ 	.short	(.L_21 - .L_20)
	.align		4
.L_20:
        /*007c*/ 	.word	index@(.nv.constant0._Z17matrixAddWithBiasPfPKffii)
        /*0080*/ 	.short	0x0380
        /*0082*/ 	.short	0x001c


	//----- nvinfo : EIATTR_SW_WAR
	.align		4
.L_21:
        /*0084*/ 	.byte	0x04, 0x36
        /*0086*/ 	.short	(.L_23 - .L_22)
.L_22:
        /*0088*/ 	.word	0x00000008
.L_23:


//--------------------- .nv.callgraph             --------------------------
	.section	.nv.callgraph,"",@"SHT_CUDA_CALLGRAPH"
	.align	4
	.sectionentsize	8
	.align		4
        /*0000*/ 	.word	0x00000000
	.align		4
        /*0004*/ 	.word	0xffffffff
	.align		4
        /*0008*/ 	.word	0x00000000
	.align		4
        /*000c*/ 	.word	0xfffffffe
	.align		4
        /*0010*/ 	.word	0x00000000
	.align		4
        /*0014*/ 	.word	0xfffffffd
	.align		4
        /*0018*/ 	.word	0x00000000
	.align		4
        /*001c*/ 	.word	0xfffffffc


//--------------------- .text._Z17matrixAddWithBiasPfPKffii --------------------------
	.section	.text._Z17matrixAddWithBiasPfPKffii,"ax",@progbits
	.align	128
        .global         _Z17matrixAddWithBiasPfPKffii
        .type           _Z17matrixAddWithBiasPfPKffii,@function
        .size           _Z17matrixAddWithBiasPfPKffii,(.L_x_1 - _Z17matrixAddWithBiasPfPKffii)
        .other          _Z17matrixAddWithBiasPfPKffii,@"STO_CUDA_ENTRY STV_DEFAULT"
_Z17matrixAddWithBiasPfPKffii:
.text._Z17matrixAddWithBiasPfPKffii:
[----:B------:R-:W-:Y:S01]  /*0000*/  LDC R1, c[0x0][0x37c] ;  /* 0x0000df00ff017b82 */ /* 0x000fe20000000800 */
[----:B------:R-:W0:Y:S07]  /*0010*/  S2R R2, SR_TID.Y ;  /* 0x0000000000027919 */ /* 0x000e2e0000002200 */
[----:B------:R-:W1:Y:S01]  /*0020*/  LDC R0, c[0x0][0x360] ;  /* 0x0000d800ff007b82 */ /* 0x000e620000000800 */
[----:B------:R-:W2:Y:S01]  /*0030*/  LDCU UR6, c[0x0][0x398] ;  /* 0x00007300ff0677ac */ /* 0x000ea20008000800 */
[----:B------:R-:W1:Y:S01]  /*0040*/  S2R R3, SR_TID.X ;  /* 0x0000000000037919 */ /* 0x000e620000002100 */
[----:B------:R-:W3:Y:S05]  /*0050*/  LDCU UR7, c[0x0][0x394] ;  /* 0x00007280ff0777ac */ /* 0x000eea0008000800 */
[----:B------:R-:W0:Y:S08]  /*0060*/  S2UR UR5, SR_CTAID.Y ;  /* 0x00000000000579c3 */ /* 0x000e300000002600 */
[----:B------:R-:W0:Y:S08]  /*0070*/  LDC R5, c[0x0][0x364] ;  /* 0x0000d900ff057b82 */ /* 0x000e300000000800 */
[----:B------:R-:W1:Y:S01]  /*0080*/  S2UR UR4, SR_CTAID.X ;  /* 0x00000000000479c3 */ /* 0x000e620000002500 */
[----:B0-----:R-:W-:-:S05]  /*0090*/  IMAD R5, R5, UR5, R2 ;  /* 0x0000000505057c24 */ /* 0x001fca000f8e0202 */
[----:B--2---:R-:W-:Y:S01]  /*00a0*/  ISETP.GE.AND P0, PT, R5, UR6, PT ;  /* 0x0000000605007c0c */ /* 0x004fe2000bf06270 */
[----:B-1----:R-:W-:-:S05]  /*00b0*/  IMAD R0, R0, UR4, R3 ;  /* 0x0000000400007c24 */ /* 0x002fca000f8e0203 */
[----:B---3--:R-:W-:-:S13]  /*00c0*/  ISETP.GE.OR P0, PT, R0, UR7, P0 ;  /* 0x0000000700007c0c */ /* 0x008fda0008706670 */
[----:B------:R-:W-:Y:S05]  /*00d0*/  @P0 EXIT ;  /* 0x000000000000094d */ /* 0x000fea0003800000 */
[----:B------:R-:W0:Y:S01]  /*00e0*/  LDC.64 R2, c[0x0][0x388] ;  /* 0x0000e200ff027b82 */ /* 0x000e220000000a00 */
[----:B------:R-:W1:Y:S01]  /*00f0*/  LDCU.64 UR4, c[0x0][0x358] ;  /* 0x00006b00ff0477ac */ /* 0x000e620008000a00 */
[----:B------:R-:W-:Y:S01]  /*0100*/  IMAD R7, R5, UR7, R0 ;  /* 0x0000000705077c24 */ /* 0x000fe2000f8e0200 */
[----:B------:R-:W2:Y:S05]  /*0110*/  LDCU UR6, c[0x0][0x390] ;  /* 0x00007200ff0677ac */ /* 0x000eaa0008000800 */
[----:B------:R-:W3:Y:S01]  /*0120*/  LDC.64 R4, c[0x0][0x380] ;  /* 0x0000e000ff047b82 */ /* 0x000ee20000000a00 */
[----:B0-----:R-:W-:-:S06]  /*0130*/  IMAD.WIDE R2, R7, 0x4, R2 ;  /* 0x0000000407027825 */ /* 0x001fcc00078e0202 */
[----:B-1----:R-:W2:Y:S01]  /*0140*/  LDG.E R2, desc[UR4][R2.64] ;  /* 0x0000000402027981 */ /* 0x002ea2000c1e1900 */
[----:B---3--:R-:W-:-:S04]  /*0150*/  IMAD.WIDE R4, R7, 0x4, R4 ;  /* 0x0000000407047825 */ /* 0x008fc800078e0204 */
[----:B--2---:R-:W-:-:S05]  /*0160*/  FADD R7, R2, UR6 ;  /* 0x0000000602077e21 */ /* 0x004fca0008000000 */
[----:B------:R-:W-:Y:S01]  /*0170*/  STG.E desc[UR4][R4.64], R7 ;  /* 0x0000000704007986 */ /* 0x000fe2000c101904 */
[----:B------:R-:W-:Y:S05]  /*0180*/  EXIT ;  /* 0x000000000000794d */ /* 0x000fea0003800000 */
.L_x_0:
[----:B------:R-:W-:-:S00]  /*0190*/  BRA `(.L_x_0) ;  /* 0xfffffffc00fc7947 */ /* 0x000fc0000383ffff */
[----:B------:R-:W-:-:S00]  /*01a0*/  NOP ;  /* 0x0000000000007918 */ /* 0x000fc00000000000 */
        /* <DEDUP_REMOVED lines=13> */
.L_x_1:


//--------------------- .nv.shared.reserved.0     --------------------------
	.section	.nv.shared.reserved.0,"aw",@nobits
	.weak		__nv_reservedSMEM_offset_0_alias
	.size		__nv_reservedSMEM_offset_0_alias, 0, 64
	.other		__nv_reservedSMEM_offset_0_alias,@"STO_CUDA_RESERVED_SHARED STV_DEFAULT"
__nv_reservedSMEM_offset_0_alias:
	.zero		0
	.zero		64


//--------------------- .nv.constant0._Z17matrixAddWithBiasPfPKffii --------------------------
	.section	.nv.constant0._Z17matrixAddWithBiasPfPKffii,"a",@progbits
	.sectionflags	@""
	.align	4
.nv.constant0._Z17matrixAddWithBiasPfPKffii:
	.zero		924


//--------------------- SYMBOLS --------------------------

	.type		.nv.reservedSmem.offset0,@object
	.size		.nv.reservedSmem.offset0,0x4
